//
// Generated by NVIDIA NVVM Compiler
//
// Compiler Build ID: CL-36424714
// Cuda compilation tools, release 13.0, V13.0.88
// Based on NVVM 20.0.0
//

.version 9.0
.target sm_100
.address_size 64

	// .globl	default_function_kernel0
// _ZZ24default_function_kernel0E20placeholder_d_shared has been demoted
// _ZZ24default_function_kernel0E18placeholder_shared has been demoted

.visible .entry default_function_kernel0(
	.param .u64 .ptr .align 1 default_function_kernel0_param_0,
	.param .u64 .ptr .align 1 default_function_kernel0_param_1,
	.param .u64 .ptr .align 1 default_function_kernel0_param_2
)
.maxntid 16
{
	.reg .pred 	%p<2>;
	.reg .b32 	%r<30>;
	.reg .b32 	%f<314>;
	.reg .b64 	%rd<21>;
	// demoted variable
	.shared .align 4 .b8 _ZZ24default_function_kernel0E20placeholder_d_shared[512];
	// demoted variable
	.shared .align 4 .b8 _ZZ24default_function_kernel0E18placeholder_shared[1024];
	ld.param.u64 	%rd8, [default_function_kernel0_param_0];
	ld.param.u64 	%rd9, [default_function_kernel0_param_1];
	ld.param.u64 	%rd7, [default_function_kernel0_param_2];
	cvta.to.global.u64 	%rd10, %rd9;
	cvta.to.global.u64 	%rd11, %rd8;
	mov.u32 	%r1, %tid.x;
	shl.b32 	%r9, %r1, 4;
	mov.u32 	%r10, _ZZ24default_function_kernel0E20placeholder_d_shared;
	add.s32 	%r2, %r10, %r9;
	mov.u32 	%r3, %ctaid.x;
	shl.b32 	%r11, %r3, 6;
	and.b32  	%r12, %r11, 2147479552;
	shl.b32 	%r13, %r1, 7;
	and.b32  	%r14, %r13, 1536;
	or.b32  	%r15, %r12, %r14;
	shl.b32 	%r16, %r1, 2;
	and.b32  	%r17, %r16, 12;
	or.b32  	%r18, %r15, %r17;
	mov.u32 	%r19, _ZZ24default_function_kernel0E18placeholder_shared;
	add.s32 	%r4, %r19, %r9;
	shl.b32 	%r20, %r3, 13;
	or.b32  	%r21, %r14, %r20;
	or.b32  	%r22, %r21, %r17;
	mad.lo.s32 	%r5, %r1, 48, %r4;
	mul.wide.u32 	%rd12, %r18, 4;
	add.s64 	%rd13, %rd12, %rd11;
	add.s64 	%rd20, %rd13, 8192;
	mul.wide.u32 	%rd14, %r22, 4;
	add.s64 	%rd15, %rd14, %rd10;
	add.s64 	%rd19, %rd15, 16384;
	mov.b32 	%r29, 0;
	mov.f32 	%f306, 0f00000000;
	mov.f32 	%f307, %f306;
	mov.f32 	%f308, %f306;
	mov.f32 	%f309, %f306;
	mov.f32 	%f310, %f306;
	mov.f32 	%f311, %f306;
	mov.f32 	%f312, %f306;
	mov.f32 	%f313, %f306;
$L__BB0_1:
	bar.sync 	0;
	ld.global.nc.v4.f32 	{%f18, %f19, %f20, %f21}, [%rd20+-8192];
	st.shared.v4.f32 	[%r2], {%f18, %f19, %f20, %f21};
	ld.global.nc.v4.f32 	{%f22, %f23, %f24, %f25}, [%rd20];
	st.shared.v4.f32 	[%r2+256], {%f22, %f23, %f24, %f25};
	ld.global.nc.v4.f32 	{%f26, %f27, %f28, %f29}, [%rd19+-16384];
	st.shared.v4.f32 	[%r4], {%f26, %f27, %f28, %f29};
	ld.global.nc.v4.f32 	{%f30, %f31, %f32, %f33}, [%rd19+-8192];
	st.shared.v4.f32 	[%r4+256], {%f30, %f31, %f32, %f33};
	ld.global.nc.v4.f32 	{%f34, %f35, %f36, %f37}, [%rd19];
	st.shared.v4.f32 	[%r4+512], {%f34, %f35, %f36, %f37};
	ld.global.nc.v4.f32 	{%f38, %f39, %f40, %f41}, [%rd19+8192];
	st.shared.v4.f32 	[%r4+768], {%f38, %f39, %f40, %f41};
	bar.sync 	0;
	ld.shared.f32 	%f42, [_ZZ24default_function_kernel0E20placeholder_d_shared];
	ld.shared.f32 	%f43, [%r5];
	fma.rn.f32 	%f44, %f42, %f43, %f313;
	ld.shared.f32 	%f45, [_ZZ24default_function_kernel0E20placeholder_d_shared+64];
	fma.rn.f32 	%f46, %f43, %f45, %f312;
	ld.shared.f32 	%f47, [_ZZ24default_function_kernel0E20placeholder_d_shared+128];
	fma.rn.f32 	%f48, %f47, %f43, %f311;
	ld.shared.f32 	%f49, [_ZZ24default_function_kernel0E20placeholder_d_shared+192];
	fma.rn.f32 	%f50, %f43, %f49, %f310;
	ld.shared.f32 	%f51, [_ZZ24default_function_kernel0E20placeholder_d_shared+256];
	fma.rn.f32 	%f52, %f51, %f43, %f309;
	ld.shared.f32 	%f53, [_ZZ24default_function_kernel0E20placeholder_d_shared+320];
	fma.rn.f32 	%f54, %f43, %f53, %f308;
	ld.shared.f32 	%f55, [_ZZ24default_function_kernel0E20placeholder_d_shared+384];
	fma.rn.f32 	%f56, %f55, %f43, %f307;
	ld.shared.f32 	%f57, [_ZZ24default_function_kernel0E20placeholder_d_shared+448];
	fma.rn.f32 	%f58, %f43, %f57, %f306;
	ld.shared.f32 	%f59, [_ZZ24default_function_kernel0E20placeholder_d_shared+4];
	ld.shared.f32 	%f60, [%r5+4];
	fma.rn.f32 	%f61, %f59, %f60, %f44;
	ld.shared.f32 	%f62, [_ZZ24default_function_kernel0E20placeholder_d_shared+68];
	fma.rn.f32 	%f63, %f60, %f62, %f46;
	ld.shared.f32 	%f64, [_ZZ24default_function_kernel0E20placeholder_d_shared+132];
	fma.rn.f32 	%f65, %f64, %f60, %f48;
	ld.shared.f32 	%f66, [_ZZ24default_function_kernel0E20placeholder_d_shared+196];
	fma.rn.f32 	%f67, %f60, %f66, %f50;
	ld.shared.f32 	%f68, [_ZZ24default_function_kernel0E20placeholder_d_shared+260];
	fma.rn.f32 	%f69, %f68, %f60, %f52;
	ld.shared.f32 	%f70, [_ZZ24default_function_kernel0E20placeholder_d_shared+324];
	fma.rn.f32 	%f71, %f60, %f70, %f54;
	ld.shared.f32 	%f72, [_ZZ24default_function_kernel0E20placeholder_d_shared+388];
	fma.rn.f32 	%f73, %f72, %f60, %f56;
	ld.shared.f32 	%f74, [_ZZ24default_function_kernel0E20placeholder_d_shared+452];
	fma.rn.f32 	%f75, %f60, %f74, %f58;
	ld.shared.f32 	%f76, [_ZZ24default_function_kernel0E20placeholder_d_shared+8];
	ld.shared.f32 	%f77, [%r5+8];
	fma.rn.f32 	%f78, %f76, %f77, %f61;
	ld.shared.f32 	%f79, [_ZZ24default_function_kernel0E20placeholder_d_shared+72];
	fma.rn.f32 	%f80, %f77, %f79, %f63;
	ld.shared.f32 	%f81, [_ZZ24default_function_kernel0E20placeholder_d_shared+136];
	fma.rn.f32 	%f82, %f81, %f77, %f65;
	ld.shared.f32 	%f83, [_ZZ24default_function_kernel0E20placeholder_d_shared+200];
	fma.rn.f32 	%f84, %f77, %f83, %f67;
	ld.shared.f32 	%f85, [_ZZ24default_function_kernel0E20placeholder_d_shared+264];
	fma.rn.f32 	%f86, %f85, %f77, %f69;
	ld.shared.f32 	%f87, [_ZZ24default_function_kernel0E20placeholder_d_shared+328];
	fma.rn.f32 	%f88, %f77, %f87, %f71;
	ld.shared.f32 	%f89, [_ZZ24default_function_kernel0E20placeholder_d_shared+392];
	fma.rn.f32 	%f90, %f89, %f77, %f73;
	ld.shared.f32 	%f91, [_ZZ24default_function_kernel0E20placeholder_d_shared+456];
	fma.rn.f32 	%f92, %f77, %f91, %f75;
	ld.shared.f32 	%f93, [_ZZ24default_function_kernel0E20placeholder_d_shared+12];
	ld.shared.f32 	%f94, [%r5+12];
	fma.rn.f32 	%f95, %f93, %f94, %f78;
	ld.shared.f32 	%f96, [_ZZ24default_function_kernel0E20placeholder_d_shared+76];
	fma.rn.f32 	%f97, %f94, %f96, %f80;
	ld.shared.f32 	%f98, [_ZZ24default_function_kernel0E20placeholder_d_shared+140];
	fma.rn.f32 	%f99, %f98, %f94, %f82;
	ld.shared.f32 	%f100, [_ZZ24default_function_kernel0E20placeholder_d_shared+204];
	fma.rn.f32 	%f101, %f94, %f100, %f84;
	ld.shared.f32 	%f102, [_ZZ24default_function_kernel0E20placeholder_d_shared+268];
	fma.rn.f32 	%f103, %f102, %f94, %f86;
	ld.shared.f32 	%f104, [_ZZ24default_function_kernel0E20placeholder_d_shared+332];
	fma.rn.f32 	%f105, %f94, %f104, %f88;
	ld.shared.f32 	%f106, [_ZZ24default_function_kernel0E20placeholder_d_shared+396];
	fma.rn.f32 	%f107, %f106, %f94, %f90;
	ld.shared.f32 	%f108, [_ZZ24default_function_kernel0E20placeholder_d_shared+460];
	fma.rn.f32 	%f109, %f94, %f108, %f92;
	ld.shared.f32 	%f110, [_ZZ24default_function_kernel0E20placeholder_d_shared+16];
	ld.shared.f32 	%f111, [%r5+16];
	fma.rn.f32 	%f112, %f110, %f111, %f95;
	ld.shared.f32 	%f113, [_ZZ24default_function_kernel0E20placeholder_d_shared+80];
	fma.rn.f32 	%f114, %f111, %f113, %f97;
	ld.shared.f32 	%f115, [_ZZ24default_function_kernel0E20placeholder_d_shared+144];
	fma.rn.f32 	%f116, %f115, %f111, %f99;
	ld.shared.f32 	%f117, [_ZZ24default_function_kernel0E20placeholder_d_shared+208];
	fma.rn.f32 	%f118, %f111, %f117, %f101;
	ld.shared.f32 	%f119, [_ZZ24default_function_kernel0E20placeholder_d_shared+272];
	fma.rn.f32 	%f120, %f119, %f111, %f103;
	ld.shared.f32 	%f121, [_ZZ24default_function_kernel0E20placeholder_d_shared+336];
	fma.rn.f32 	%f122, %f111, %f121, %f105;
	ld.shared.f32 	%f123, [_ZZ24default_function_kernel0E20placeholder_d_shared+400];
	fma.rn.f32 	%f124, %f123, %f111, %f107;
	ld.shared.f32 	%f125, [_ZZ24default_function_kernel0E20placeholder_d_shared+464];
	fma.rn.f32 	%f126, %f111, %f125, %f109;
	ld.shared.f32 	%f127, [_ZZ24default_function_kernel0E20placeholder_d_shared+20];
	ld.shared.f32 	%f128, [%r5+20];
	fma.rn.f32 	%f129, %f127, %f128, %f112;
	ld.shared.f32 	%f130, [_ZZ24default_function_kernel0E20placeholder_d_shared+84];
	fma.rn.f32 	%f131, %f128, %f130, %f114;
	ld.shared.f32 	%f132, [_ZZ24default_function_kernel0E20placeholder_d_shared+148];
	fma.rn.f32 	%f133, %f132, %f128, %f116;
	ld.shared.f32 	%f134, [_ZZ24default_function_kernel0E20placeholder_d_shared+212];
	fma.rn.f32 	%f135, %f128, %f134, %f118;
	ld.shared.f32 	%f136, [_ZZ24default_function_kernel0E20placeholder_d_shared+276];
	fma.rn.f32 	%f137, %f136, %f128, %f120;
	ld.shared.f32 	%f138, [_ZZ24default_function_kernel0E20placeholder_d_shared+340];
	fma.rn.f32 	%f139, %f128, %f138, %f122;
	ld.shared.f32 	%f140, [_ZZ24default_function_kernel0E20placeholder_d_shared+404];
	fma.rn.f32 	%f141, %f140, %f128, %f124;
	ld.shared.f32 	%f142, [_ZZ24default_function_kernel0E20placeholder_d_shared+468];
	fma.rn.f32 	%f143, %f128, %f142, %f126;
	ld.shared.f32 	%f144, [_ZZ24default_function_kernel0E20placeholder_d_shared+24];
	ld.shared.f32 	%f145, [%r5+24];
	fma.rn.f32 	%f146, %f144, %f145, %f129;
	ld.shared.f32 	%f147, [_ZZ24default_function_kernel0E20placeholder_d_shared+88];
	fma.rn.f32 	%f148, %f145, %f147, %f131;
	ld.shared.f32 	%f149, [_ZZ24default_function_kernel0E20placeholder_d_shared+152];
	fma.rn.f32 	%f150, %f149, %f145, %f133;
	ld.shared.f32 	%f151, [_ZZ24default_function_kernel0E20placeholder_d_shared+216];
	fma.rn.f32 	%f152, %f145, %f151, %f135;
	ld.shared.f32 	%f153, [_ZZ24default_function_kernel0E20placeholder_d_shared+280];
	fma.rn.f32 	%f154, %f153, %f145, %f137;
	ld.shared.f32 	%f155, [_ZZ24default_function_kernel0E20placeholder_d_shared+344];
	fma.rn.f32 	%f156, %f145, %f155, %f139;
	ld.shared.f32 	%f157, [_ZZ24default_function_kernel0E20placeholder_d_shared+408];
	fma.rn.f32 	%f158, %f157, %f145, %f141;
	ld.shared.f32 	%f159, [_ZZ24default_function_kernel0E20placeholder_d_shared+472];
	fma.rn.f32 	%f160, %f145, %f159, %f143;
	ld.shared.f32 	%f161, [_ZZ24default_function_kernel0E20placeholder_d_shared+28];
	ld.shared.f32 	%f162, [%r5+28];
	fma.rn.f32 	%f163, %f161, %f162, %f146;
	ld.shared.f32 	%f164, [_ZZ24default_function_kernel0E20placeholder_d_shared+92];
	fma.rn.f32 	%f165, %f162, %f164, %f148;
	ld.shared.f32 	%f166, [_ZZ24default_function_kernel0E20placeholder_d_shared+156];
	fma.rn.f32 	%f167, %f166, %f162, %f150;
	ld.shared.f32 	%f168, [_ZZ24default_function_kernel0E20placeholder_d_shared+220];
	fma.rn.f32 	%f169, %f162, %f168, %f152;
	ld.shared.f32 	%f170, [_ZZ24default_function_kernel0E20placeholder_d_shared+284];
	fma.rn.f32 	%f171, %f170, %f162, %f154;
	ld.shared.f32 	%f172, [_ZZ24default_function_kernel0E20placeholder_d_shared+348];
	fma.rn.f32 	%f173, %f162, %f172, %f156;
	ld.shared.f32 	%f174, [_ZZ24default_function_kernel0E20placeholder_d_shared+412];
	fma.rn.f32 	%f175, %f174, %f162, %f158;
	ld.shared.f32 	%f176, [_ZZ24default_function_kernel0E20placeholder_d_shared+476];
	fma.rn.f32 	%f177, %f162, %f176, %f160;
	ld.shared.f32 	%f178, [_ZZ24default_function_kernel0E20placeholder_d_shared+32];
	ld.shared.f32 	%f179, [%r5+32];
	fma.rn.f32 	%f180, %f178, %f179, %f163;
	ld.shared.f32 	%f181, [_ZZ24default_function_kernel0E20placeholder_d_shared+96];
	fma.rn.f32 	%f182, %f179, %f181, %f165;
	ld.shared.f32 	%f183, [_ZZ24default_function_kernel0E20placeholder_d_shared+160];
	fma.rn.f32 	%f184, %f183, %f179, %f167;
	ld.shared.f32 	%f185, [_ZZ24default_function_kernel0E20placeholder_d_shared+224];
	fma.rn.f32 	%f186, %f179, %f185, %f169;
	ld.shared.f32 	%f187, [_ZZ24default_function_kernel0E20placeholder_d_shared+288];
	fma.rn.f32 	%f188, %f187, %f179, %f171;
	ld.shared.f32 	%f189, [_ZZ24default_function_kernel0E20placeholder_d_shared+352];
	fma.rn.f32 	%f190, %f179, %f189, %f173;
	ld.shared.f32 	%f191, [_ZZ24default_function_kernel0E20placeholder_d_shared+416];
	fma.rn.f32 	%f192, %f191, %f179, %f175;
	ld.shared.f32 	%f193, [_ZZ24default_function_kernel0E20placeholder_d_shared+480];
	fma.rn.f32 	%f194, %f179, %f193, %f177;
	ld.shared.f32 	%f195, [_ZZ24default_function_kernel0E20placeholder_d_shared+36];
	ld.shared.f32 	%f196, [%r5+36];
	fma.rn.f32 	%f197, %f195, %f196, %f180;
	ld.shared.f32 	%f198, [_ZZ24default_function_kernel0E20placeholder_d_shared+100];
	fma.rn.f32 	%f199, %f196, %f198, %f182;
	ld.shared.f32 	%f200, [_ZZ24default_function_kernel0E20placeholder_d_shared+164];
	fma.rn.f32 	%f201, %f200, %f196, %f184;
	ld.shared.f32 	%f202, [_ZZ24default_function_kernel0E20placeholder_d_shared+228];
	fma.rn.f32 	%f203, %f196, %f202, %f186;
	ld.shared.f32 	%f204, [_ZZ24default_function_kernel0E20placeholder_d_shared+292];
	fma.rn.f32 	%f205, %f204, %f196, %f188;
	ld.shared.f32 	%f206, [_ZZ24default_function_kernel0E20placeholder_d_shared+356];
	fma.rn.f32 	%f207, %f196, %f206, %f190;
	ld.shared.f32 	%f208, [_ZZ24default_function_kernel0E20placeholder_d_shared+420];
	fma.rn.f32 	%f209, %f208, %f196, %f192;
	ld.shared.f32 	%f210, [_ZZ24default_function_kernel0E20placeholder_d_shared+484];
	fma.rn.f32 	%f211, %f196, %f210, %f194;
	ld.shared.f32 	%f212, [_ZZ24default_function_kernel0E20placeholder_d_shared+40];
	ld.shared.f32 	%f213, [%r5+40];
	fma.rn.f32 	%f214, %f212, %f213, %f197;
	ld.shared.f32 	%f215, [_ZZ24default_function_kernel0E20placeholder_d_shared+104];
	fma.rn.f32 	%f216, %f213, %f215, %f199;
	ld.shared.f32 	%f217, [_ZZ24default_function_kernel0E20placeholder_d_shared+168];
	fma.rn.f32 	%f218, %f217, %f213, %f201;
	ld.shared.f32 	%f219, [_ZZ24default_function_kernel0E20placeholder_d_shared+232];
	fma.rn.f32 	%f220, %f213, %f219, %f203;
	ld.shared.f32 	%f221, [_ZZ24default_function_kernel0E20placeholder_d_shared+296];
	fma.rn.f32 	%f222, %f221, %f213, %f205;
	ld.shared.f32 	%f223, [_ZZ24default_function_kernel0E20placeholder_d_shared+360];
	fma.rn.f32 	%f224, %f213, %f223, %f207;
	ld.shared.f32 	%f225, [_ZZ24default_function_kernel0E20placeholder_d_shared+424];
	fma.rn.f32 	%f226, %f225, %f213, %f209;
	ld.shared.f32 	%f227, [_ZZ24default_function_kernel0E20placeholder_d_shared+488];
	fma.rn.f32 	%f228, %f213, %f227, %f211;
	ld.shared.f32 	%f229, [_ZZ24default_function_kernel0E20placeholder_d_shared+44];
	ld.shared.f32 	%f230, [%r5+44];
	fma.rn.f32 	%f231, %f229, %f230, %f214;
	ld.shared.f32 	%f232, [_ZZ24default_function_kernel0E20placeholder_d_shared+108];
	fma.rn.f32 	%f233, %f230, %f232, %f216;
	ld.shared.f32 	%f234, [_ZZ24default_function_kernel0E20placeholder_d_shared+172];
	fma.rn.f32 	%f235, %f234, %f230, %f218;
	ld.shared.f32 	%f236, [_ZZ24default_function_kernel0E20placeholder_d_shared+236];
	fma.rn.f32 	%f237, %f230, %f236, %f220;
	ld.shared.f32 	%f238, [_ZZ24default_function_kernel0E20placeholder_d_shared+300];
	fma.rn.f32 	%f239, %f238, %f230, %f222;
	ld.shared.f32 	%f240, [_ZZ24default_function_kernel0E20placeholder_d_shared+364];
	fma.rn.f32 	%f241, %f230, %f240, %f224;
	ld.shared.f32 	%f242, [_ZZ24default_function_kernel0E20placeholder_d_shared+428];
	fma.rn.f32 	%f243, %f242, %f230, %f226;
	ld.shared.f32 	%f244, [_ZZ24default_function_kernel0E20placeholder_d_shared+492];
	fma.rn.f32 	%f245, %f230, %f244, %f228;
	ld.shared.f32 	%f246, [_ZZ24default_function_kernel0E20placeholder_d_shared+48];
	ld.shared.f32 	%f247, [%r5+48];
	fma.rn.f32 	%f248, %f246, %f247, %f231;
	ld.shared.f32 	%f249, [_ZZ24default_function_kernel0E20placeholder_d_shared+112];
	fma.rn.f32 	%f250, %f247, %f249, %f233;
	ld.shared.f32 	%f251, [_ZZ24default_function_kernel0E20placeholder_d_shared+176];
	fma.rn.f32 	%f252, %f251, %f247, %f235;
	ld.shared.f32 	%f253, [_ZZ24default_function_kernel0E20placeholder_d_shared+240];
	fma.rn.f32 	%f254, %f247, %f253, %f237;
	ld.shared.f32 	%f255, [_ZZ24default_function_kernel0E20placeholder_d_shared+304];
	fma.rn.f32 	%f256, %f255, %f247, %f239;
	ld.shared.f32 	%f257, [_ZZ24default_function_kernel0E20placeholder_d_shared+368];
	fma.rn.f32 	%f258, %f247, %f257, %f241;
	ld.shared.f32 	%f259, [_ZZ24default_function_kernel0E20placeholder_d_shared+432];
	fma.rn.f32 	%f260, %f259, %f247, %f243;
	ld.shared.f32 	%f261, [_ZZ24default_function_kernel0E20placeholder_d_shared+496];
	fma.rn.f32 	%f262, %f247, %f261, %f245;
	ld.shared.f32 	%f263, [_ZZ24default_function_kernel0E20placeholder_d_shared+52];
	ld.shared.f32 	%f264, [%r5+52];
	fma.rn.f32 	%f265, %f263, %f264, %f248;
	ld.shared.f32 	%f266, [_ZZ24default_function_kernel0E20placeholder_d_shared+116];
	fma.rn.f32 	%f267, %f264, %f266, %f250;
	ld.shared.f32 	%f268, [_ZZ24default_function_kernel0E20placeholder_d_shared+180];
	fma.rn.f32 	%f269, %f268, %f264, %f252;
	ld.shared.f32 	%f270, [_ZZ24default_function_kernel0E20placeholder_d_shared+244];
	fma.rn.f32 	%f271, %f264, %f270, %f254;
	ld.shared.f32 	%f272, [_ZZ24default_function_kernel0E20placeholder_d_shared+308];
	fma.rn.f32 	%f273, %f272, %f264, %f256;
	ld.shared.f32 	%f274, [_ZZ24default_function_kernel0E20placeholder_d_shared+372];
	fma.rn.f32 	%f275, %f264, %f274, %f258;
	ld.shared.f32 	%f276, [_ZZ24default_function_kernel0E20placeholder_d_shared+436];
	fma.rn.f32 	%f277, %f276, %f264, %f260;
	ld.shared.f32 	%f278, [_ZZ24default_function_kernel0E20placeholder_d_shared+500];
	fma.rn.f32 	%f279, %f264, %f278, %f262;
	ld.shared.f32 	%f280, [_ZZ24default_function_kernel0E20placeholder_d_shared+56];
	ld.shared.f32 	%f281, [%r5+56];
	fma.rn.f32 	%f282, %f280, %f281, %f265;
	ld.shared.f32 	%f283, [_ZZ24default_function_kernel0E20placeholder_d_shared+120];
	fma.rn.f32 	%f284, %f281, %f283, %f267;
	ld.shared.f32 	%f285, [_ZZ24default_function_kernel0E20placeholder_d_shared+184];
	fma.rn.f32 	%f286, %f285, %f281, %f269;
	ld.shared.f32 	%f287, [_ZZ24default_function_kernel0E20placeholder_d_shared+248];
	fma.rn.f32 	%f288, %f281, %f287, %f271;
	ld.shared.f32 	%f289, [_ZZ24default_function_kernel0E20placeholder_d_shared+312];
	fma.rn.f32 	%f290, %f289, %f281, %f273;
	ld.shared.f32 	%f291, [_ZZ24default_function_kernel0E20placeholder_d_shared+376];
	fma.rn.f32 	%f292, %f281, %f291, %f275;
	ld.shared.f32 	%f293, [_ZZ24default_function_kernel0E20placeholder_d_shared+440];
	fma.rn.f32 	%f294, %f293, %f281, %f277;
	ld.shared.f32 	%f295, [_ZZ24default_function_kernel0E20placeholder_d_shared+504];
	fma.rn.f32 	%f296, %f281, %f295, %f279;
	ld.shared.f32 	%f297, [_ZZ24default_function_kernel0E20placeholder_d_shared+60];
	ld.shared.f32 	%f298, [%r5+60];
	fma.rn.f32 	%f313, %f297, %f298, %f282;
	ld.shared.f32 	%f299, [_ZZ24default_function_kernel0E20placeholder_d_shared+124];
	fma.rn.f32 	%f312, %f298, %f299, %f284;
	ld.shared.f32 	%f300, [_ZZ24default_function_kernel0E20placeholder_d_shared+188];
	fma.rn.f32 	%f311, %f300, %f298, %f286;
	ld.shared.f32 	%f301, [_ZZ24default_function_kernel0E20placeholder_d_shared+252];
	fma.rn.f32 	%f310, %f298, %f301, %f288;
	ld.shared.f32 	%f302, [_ZZ24default_function_kernel0E20placeholder_d_shared+316];
	fma.rn.f32 	%f309, %f302, %f298, %f290;
	ld.shared.f32 	%f303, [_ZZ24default_function_kernel0E20placeholder_d_shared+380];
	fma.rn.f32 	%f308, %f298, %f303, %f292;
	ld.shared.f32 	%f304, [_ZZ24default_function_kernel0E20placeholder_d_shared+444];
	fma.rn.f32 	%f307, %f304, %f298, %f294;
	ld.shared.f32 	%f305, [_ZZ24default_function_kernel0E20placeholder_d_shared+508];
	fma.rn.f32 	%f306, %f298, %f305, %f296;
	add.s32 	%r29, %r29, 1;
	add.s64 	%rd20, %rd20, 64;
	add.s64 	%rd19, %rd19, 64;
	setp.ne.s32 	%p1, %r29, 32;
	@%p1 bra 	$L__BB0_1;
	shl.b32 	%r23, %r3, 7;
	and.b32  	%r24, %r23, 2147475456;
	shl.b32 	%r25, %r3, 4;
	and.b32  	%r26, %r25, 1008;
	or.b32  	%r27, %r24, %r1;
	or.b32  	%r28, %r27, %r26;
	cvta.to.global.u64 	%rd16, %rd7;
	mul.wide.u32 	%rd17, %r28, 4;
	add.s64 	%rd18, %rd16, %rd17;
	st.global.f32 	[%rd18], %f313;
	st.global.f32 	[%rd18+4096], %f312;
	st.global.f32 	[%rd18+8192], %f311;
	st.global.f32 	[%rd18+12288], %f310;
	st.global.f32 	[%rd18+16384], %f309;
	st.global.f32 	[%rd18+20480], %f308;
	st.global.f32 	[%rd18+24576], %f307;
	st.global.f32 	[%rd18+28672], %f306;
	ret;

}


// ===== COMPILED SASS (sm_100) =====

	.target	sm_100

	.elftype	@"ET_EXEC"


//--------------------- .note.nv.tkinfo           --------------------------
	.section	.note.nv.tkinfo,"",@"SHT_NOTE"
	.sectionflags	@"SHF_NOTE_NV_TKINFO"
	.tkinfo
        /*0018*/ 	.word	0x00000002
        /*0030*/ 	.string	""
        /*0030*/ 	.string	"ptxas"
        /*0030*/ 	.string	"Cuda compilation tools, release 13.0, V13.0.88"
        /*0030*/ 	.string	"Build cuda_13.0.r13.0/compiler.36424714_0"
        /*0030*/ 	.string	"-arch sm_100 -m 64 "



//--------------------- .note.nv.cuinfo           --------------------------
	.section	.note.nv.cuinfo,"",@"SHT_NOTE"
	.sectionflags	@"SHF_NOTE_NV_CUINFO"
        /*0018*/ 	.short	0x0002
        /*001a*/ 	.short	0x0064
        /*001c*/ 	.short	0x0082
	.zero		2


//--------------------- .nv.info                  --------------------------
	.section	.nv.info,"",@"SHT_CUDA_INFO"
	.align	4


	//----- nvinfo : EIATTR_REGCOUNT
	.align		4
        /*0000*/ 	.byte	0x04, 0x2f
        /*0002*/ 	.short	(.L_1 - .L_0)
	.align		4
.L_0:
        /*0004*/ 	.word	index@(default_function_kernel0)
        /*0008*/ 	.word	0x00000048


	//----- nvinfo : EIATTR_FRAME_SIZE
	.align		4
.L_1:
        /*000c*/ 	.byte	0x04, 0x11
        /*000e*/ 	.short	(.L_3 - .L_2)
	.align		4
.L_2:
        /*0010*/ 	.word	index@(default_function_kernel0)
        /*0014*/ 	.word	0x00000000


	//----- nvinfo : EIATTR_MIN_STACK_SIZE
	.align		4
.L_3:
        /*0018*/ 	.byte	0x04, 0x12
        /*001a*/ 	.short	(.L_5 - .L_4)
	.align		4
.L_4:
        /*001c*/ 	.word	index@(default_function_kernel0)
        /*0020*/ 	.word	0x00000000
.L_5:


//--------------------- .nv.compat                --------------------------
	.section	.nv.compat,"",@"SHT_CUDA_COMPAT_INFO"
	.align	4
        /*0000*/ 	.byte	0x02, 0x09, 0x00, 0x00, 0x02, 0x02, 0x01, 0x00, 0x02, 0x05, 0x05, 0x00, 0x03, 0x07, 0x01, 0x01
        /*0010*/ 	.byte	0x02, 0x03, 0x00, 0x00, 0x02, 0x06, 0x01, 0x00, 0x04, 0x0b, 0x08, 0x00, 0x09, 0x00, 0x00, 0x00
        /*0020*/ 	.byte	0x00, 0x00, 0x00, 0x00


//--------------------- .nv.info.default_function_kernel0 --------------------------
	.section	.nv.info.default_function_kernel0,"",@"SHT_CUDA_INFO"
	.sectionflags	@""
	.align	4


	//----- nvinfo : EIATTR_CUDA_API_VERSION
	.align		4
        /*0000*/ 	.byte	0x04, 0x37
        /*0002*/ 	.short	(.L_7 - .L_6)
.L_6:
        /*0004*/ 	.word	0x00000082


	//----- nvinfo : EIATTR_KPARAM_INFO
	.align		4
.L_7:
        /*0008*/ 	.byte	0x04, 0x17
        /*000a*/ 	.short	(.L_9 - .L_8)
.L_8:
        /*000c*/ 	.word	0x00000000
        /*0010*/ 	.short	0x0002
        /*0012*/ 	.short	0x0010
        /*0014*/ 	.byte	0x00, 0xf5, 0x21, 0x00


	//----- nvinfo : EIATTR_KPARAM_INFO
	.align		4
.L_9:
        /*0018*/ 	.byte	0x04, 0x17
        /*001a*/ 	.short	(.L_11 - .L_10)
.L_10:
        /*001c*/ 	.word	0x00000000
        /*0020*/ 	.short	0x0001
        /*0022*/ 	.short	0x0008
        /*0024*/ 	.byte	0x00, 0xf5, 0x21, 0x00


	//----- nvinfo : EIATTR_KPARAM_INFO
	.align		4
.L_11:
        /*0028*/ 	.byte	0x04, 0x17
        /*002a*/ 	.short	(.L_13 - .L_12)
.L_12:
        /*002c*/ 	.word	0x00000000
        /*0030*/ 	.short	0x0000
        /*0032*/ 	.short	0x0000
        /*0034*/ 	.byte	0x00, 0xf5, 0x21, 0x00


	//----- nvinfo : EIATTR_SPARSE_MMA_MASK
	.align		4
.L_13:
        /*0038*/ 	.byte	0x03, 0x50
        /*003a*/ 	.short	0x0000


	//----- nvinfo : EIATTR_MAXREG_COUNT
	.align		4
        /*003c*/ 	.byte	0x03, 0x1b
        /*003e*/ 	.short	0x00ff


	//----- nvinfo : EIATTR_NUM_BARRIERS
	.align		4
        /*0040*/ 	.byte	0x02, 0x4c
        /*0042*/ 	.byte	0x01
	.zero		1


	//----- nvinfo : EIATTR_MERCURY_ISA_VERSION
	.align		4
        /*0044*/ 	.byte	0x03, 0x5f
        /*0046*/ 	.short	0x0101


	//----- nvinfo : EIATTR_VRC_CTA_INIT_COUNT
	.align		4
        /*0048*/ 	.byte	0x02, 0x4a
	.zero		1
	.zero		1


	//----- nvinfo : EIATTR_EXIT_INSTR_OFFSETS
	.align		4
        /*004c*/ 	.byte	0x04, 0x1c
        /*004e*/ 	.short	(.L_15 - .L_14)


	//   ....[0]....
.L_14:
        /*0050*/ 	.word	0x00000e90


	//----- nvinfo : EIATTR_MAX_THREADS
	.align		4
.L_15:
        /*0054*/ 	.byte	0x04, 0x05
        /*0056*/ 	.short	(.L_17 - .L_16)
.L_16:
        /*0058*/ 	.word	0x00000010
        /*005c*/ 	.word	0x00000001
        /*0060*/ 	.word	0x00000001


	//----- nvinfo : EIATTR_CBANK_PARAM_SIZE
	.align		4
.L_17:
        /*0064*/ 	.byte	0x03, 0x19
        /*0066*/ 	.short	0x0018


	//----- nvinfo : EIATTR_PARAM_CBANK
	.align		4
        /*0068*/ 	.byte	0x04, 0x0a
        /*006a*/ 	.short	(.L_19 - .L_18)
	.align		4
.L_18:
        /*006c*/ 	.word	index@(.nv.constant0.default_function_kernel0)
        /*0070*/ 	.short	0x0380
        /*0072*/ 	.short	0x0018


	//----- nvinfo : EIATTR_SW_WAR
	.align		4
.L_19:
        /*0074*/ 	.byte	0x04, 0x36
        /*0076*/ 	.short	(.L_21 - .L_20)
.L_20:
        /*0078*/ 	.word	0x00000008
.L_21:


//--------------------- .nv.callgraph             --------------------------
	.section	.nv.callgraph,"",@"SHT_CUDA_CALLGRAPH"
	.align	4
	.sectionentsize	8
	.align		4
        /*0000*/ 	.word	0x00000000
	.align		4
        /*0004*/ 	.word	0xffffffff
	.align		4
        /*0008*/ 	.word	0x00000000
	.align		4
        /*000c*/ 	.word	0xfffffffe
	.align		4
        /*0010*/ 	.word	0x00000000
	.align		4
        /*0014*/ 	.word	0xfffffffd
	.align		4
        /*0018*/ 	.word	0x00000000
	.align		4
        /*001c*/ 	.word	0xfffffffc


//--------------------- .text.default_function_kernel0 --------------------------
	.section	.text.default_function_kernel0,"ax",@progbits
	.align	128
        .global         default_function_kernel0
        .type           default_function_kernel0,@function
        .size           default_function_kernel0,(.L_x_2 - default_function_kernel0)
        .other          default_function_kernel0,@"STO_CUDA_ENTRY STV_DEFAULT"
default_function_kernel0:
.text.default_function_kernel0:
[----:B------:R-:W-:Y:S01]  /*0000*/  LDC R1, c[0x0][0x37c] ;  /* 0x0000df00ff017b82 */ /* 0x000fe20000000800 */
[----:B------:R-:W0:Y:S07]  /*0010*/  S2R R2, SR_TID.X ;  /* 0x0000000000027919 */ /* 0x000e2e0000002100 */
[----:B------:R-:W1:Y:S01]  /*0020*/  S2UR UR7, SR_CgaCtaId ;  /* 0x00000000000779c3 */ /* 0x000e620000008800 */
[----:B------:R-:W-:Y:S01]  /*0030*/  UMOV UR4, 0x400 ;  /* 0x0000040000047882 */ /* 0x000fe20000000000 */
[----:B------:R-:W-:Y:S01]  /*0040*/  CS2R R34, SRZ ;  /* 0x0000000000227805 */ /* 0x000fe2000001ff00 */
[----:B------:R-:W2:Y:S01]  /*0050*/  S2R R0, SR_CTAID.X ;  /* 0x0000000000007919 */ /* 0x000ea20000002500 */
[----:B------:R-:W-:Y:S01]  /*0060*/  UIADD3 UR5, UPT, UPT, UR4, 0x200, URZ ;  /* 0x0000020004057890 */ /* 0x000fe2000fffe0ff */
[----:B------:R-:W-:-:S02]  /*0070*/  CS2R R32, SRZ ;  /* 0x0000000000207805 */ /* 0x000fc4000001ff00 */
[----:B------:R-:W-:Y:S02]  /*0080*/  CS2R R46, SRZ ;  /* 0x00000000002e7805 */ /* 0x000fe4000001ff00 */
[----:B------:R-:W-:Y:S01]  /*0090*/  CS2R R44, SRZ ;  /* 0x00000000002c7805 */ /* 0x000fe2000001ff00 */
[----:B------:R-:W3:Y:S01]  /*00a0*/  LDC.64 R4, c[0x0][0x380] ;  /* 0x0000e000ff047b82 */ /* 0x000ee20000000a00 */
[----:B------:R-:W4:Y:S07]  /*00b0*/  LDCU.64 UR8, c[0x0][0x358] ;  /* 0x00006b00ff0877ac */ /* 0x000f2e0008000a00 */
[----:B------:R-:W5:Y:S01]  /*00c0*/  LDC.64 R6, c[0x0][0x388] ;  /* 0x0000e200ff067b82 */ /* 0x000f620000000a00 */
[----:B-1----:R-:W-:-:S02]  /*00d0*/  ULEA UR6, UR7, UR5, 0x18 ;  /* 0x0000000507067291 */ /* 0x002fc4000f8ec0ff */
[----:B------:R-:W-:-:S03]  /*00e0*/  ULEA UR5, UR7, UR4, 0x18 ;  /* 0x0000000407057291 */ /* 0x000fc6000f8ec0ff */
[----:B------:R-:W-:Y:S01]  /*00f0*/  UMOV UR4, URZ ;  /* 0x000000ff00047c82 */ /* 0x000fe20008000000 */
[C---:B0-----:R-:W-:Y:S02]  /*0100*/  SHF.L.U32 R8, R2.reuse, 0x7, RZ ;  /* 0x0000000702087819 */ /* 0x041fe400000006ff */
[----:B------:R-:W-:Y:S02]  /*0110*/  SHF.L.U32 R9, R2, 0x2, RZ ;  /* 0x0000000202097819 */ /* 0x000fe400000006ff */
[----:B--2---:R-:W-:Y:S02]  /*0120*/  SHF.L.U32 R3, R0, 0x6, RZ ;  /* 0x0000000600037819 */ /* 0x004fe400000006ff */
[----:B------:R-:W-:Y:S02]  /*0130*/  LOP3.LUT R8, R8, 0x600, RZ, 0xc0, !PT ;  /* 0x0000060008087812 */ /* 0x000fe400078ec0ff */
[----:B------:R-:W-:Y:S02]  /*0140*/  LOP3.LUT R10, R9, 0xc, RZ, 0xc0, !PT ;  /* 0x0000000c090a7812 */ /* 0x000fe400078ec0ff */
[----:B------:R-:W-:-:S02]  /*0150*/  LOP3.LUT R3, R8, 0x7ffff000, R3, 0xf8, !PT ;  /* 0x7ffff00008037812 */ /* 0x000fc400078ef803 */
[----:B------:R-:W-:Y:S02]  /*0160*/  LEA R9, R0, R8, 0xd ;  /* 0x0000000800097211 */ /* 0x000fe400078e68ff */
[----:B------:R-:W-:Y:S02]  /*0170*/  LOP3.LUT R3, R3, R10, RZ, 0xfc, !PT ;  /* 0x0000000a03037212 */ /* 0x000fe400078efcff */
[----:B------:R-:W-:Y:S02]  /*0180*/  IADD3 R9, PT, PT, R10, R9, RZ ;  /* 0x000000090a097210 */ /* 0x000fe40007ffe0ff */
[C---:B------:R-:W-:Y:S01]  /*0190*/  LEA R61, R2.reuse, UR6, 0x4 ;  /* 0x00000006023d7c11 */ /* 0x040fe2000f8e20ff */
[----:B---3--:R-:W-:Y:S01]  /*01a0*/  IMAD.WIDE.U32 R4, R3, 0x4, R4 ;  /* 0x0000000403047825 */ /* 0x008fe200078e0004 */
[----:B------:R-:W-:-:S03]  /*01b0*/  LEA R60, R2, UR5, 0x4 ;  /* 0x00000005023c7c11 */ /* 0x000fc6000f8e20ff */
[----:B-----5:R-:W-:Y:S01]  /*01c0*/  IMAD.WIDE.U32 R6, R9, 0x4, R6 ;  /* 0x0000000409067825 */ /* 0x020fe200078e0006 */
[----:B------:R-:W-:-:S03]  /*01d0*/  IADD3 R68, P0, PT, R4, 0x2000, RZ ;  /* 0x0000200004447810 */ /* 0x000fc60007f1e0ff */
[----:B------:R-:W-:Y:S01]  /*01e0*/  IMAD R3, R2, 0x30, R61 ;  /* 0x0000003002037824 */ /* 0x000fe200078e023d */
[----:B------:R-:W-:Y:S02]  /*01f0*/  IADD3 R62, P1, PT, R6, 0x4000, RZ ;  /* 0x00004000063e7810 */ /* 0x000fe40007f3e0ff */
[----:B------:R-:W-:Y:S02]  /*0200*/  IADD3.X R69, PT, PT, RZ, R5, RZ, P0, !PT ;  /* 0x00000005ff457210 */ /* 0x000fe400007fe4ff */
[----:B----4-:R-:W-:-:S09]  /*0210*/  IADD3.X R63, PT, PT, RZ, R7, RZ, P1, !PT ;  /* 0x00000007ff3f7210 */ /* 0x010fd20000ffe4ff */
.L_x_0:
[----:B------:R-:W2:Y:S04]  /*0220*/  LDG.E.128.CONSTANT R8, desc[UR8][R68.64+-0x2000] ;  /* 0xffe0000844087981 */ /* 0x000ea8000c1e9d00 */
[----:B------:R0:W3:Y:S04]  /*0230*/  LDG.E.128.CONSTANT R12, desc[UR8][R68.64] ;  /* 0x00000008440c7981 */ /* 0x0000e8000c1e9d00 */
[----:B------:R-:W4:Y:S04]  /*0240*/  LDG.E.128.CONSTANT R36, desc[UR8][R62.64+-0x4000] ;  /* 0xffc000083e247981 */ /* 0x000f28000c1e9d00 */
[----:B------:R-:W5:Y:S04]  /*0250*/  LDG.E.128.CONSTANT R40, desc[UR8][R62.64+-0x2000] ;  /* 0xffe000083e287981 */ /* 0x000f68000c1e9d00 */
[----:B------:R-:W5:Y:S04]  /*0260*/  LDG.E.128.CONSTANT R48, desc[UR8][R62.64] ;  /* 0x000000083e307981 */ /* 0x000f68000c1e9d00 */
[----:B------:R1:W5:Y:S01]  /*0270*/  LDG.E.128.CONSTANT R64, desc[UR8][R62.64+0x2000] ;  /* 0x002000083e407981 */ /* 0x000362000c1e9d00 */
[----:B------:R-:W-:Y:S01]  /*0280*/  UIADD3 UR4, UPT, UPT, UR4, 0x1, URZ ;  /* 0x0000000104047890 */ /* 0x000fe2000fffe0ff */
[----:B------:R-:W-:Y:S03]  /*0290*/  BAR.SYNC.DEFER_BLOCKING 0x0 ;  /* 0x0000000000007b1d */ /* 0x000fe60000010000 */
[----:B------:R-:W-:Y:S01]  /*02a0*/  UISETP.NE.AND UP0, UPT, UR4, 0x20, UPT ;  /* 0x000000200400788c */ /* 0x000fe2000bf05270 */
[----:B0-----:R-:W-:-:S02]  /*02b0*/  IADD3 R68, P0, PT, R68, 0x40, RZ ;  /* 0x0000004044447810 */ /* 0x001fc40007f1e0ff */
[----:B-1----:R-:W-:Y:S02]  /*02c0*/  IADD3 R62, P1, PT, R62, 0x40, RZ ;  /* 0x000000403e3e7810 */ /* 0x002fe40007f3e0ff */
[----:B------:R-:W-:Y:S02]  /*02d0*/  IADD3.X R69, PT, PT, RZ, R69, RZ, P0, !PT ;  /* 0x00000045ff457210 */ /* 0x000fe400007fe4ff */
[----:B------:R-:W-:Y:S01]  /*02e0*/  IADD3.X R63, PT, PT, RZ, R63, RZ, P1, !PT ;  /* 0x0000003fff3f7210 */ /* 0x000fe20000ffe4ff */
[----:B--2---:R-:W-:Y:S04]  /*02f0*/  STS.128 [R60], R8 ;  /* 0x000000083c007388 */ /* 0x004fe80000000c00 */
[----:B---3--:R-:W-:Y:S04]  /*0300*/  STS.128 [R60+0x100], R12 ;  /* 0x0001000c3c007388 */ /* 0x008fe80000000c00 */
[----:B----4-:R-:W-:Y:S04]  /*0310*/  STS.128 [R61], R36 ;  /* 0x000000243d007388 */ /* 0x010fe80000000c00 */
[----:B-----5:R-:W-:Y:S04]  /*0320*/  STS.128 [R61+0x100], R40 ;  /* 0x000100283d007388 */ /* 0x020fe80000000c00 */
[----:B------:R-:W-:Y:S04]  /*0330*/  STS.128 [R61+0x200], R48 ;  /* 0x000200303d007388 */ /* 0x000fe80000000c00 */
[----:B------:R-:W-:Y:S01]  /*0340*/  STS.128 [R61+0x300], R64 ;  /* 0x000300403d007388 */ /* 0x000fe20000000c00 */
[----:B------:R-:W-:Y:S06]  /*0350*/  BAR.SYNC.DEFER_BLOCKING 0x0 ;  /* 0x0000000000007b1d */ /* 0x000fec0000010000 */
[----:B------:R-:W-:Y:S04]  /*0360*/  LDS.128 R16, [UR5] ;  /* 0x00000005ff107984 */ /* 0x000fe80008000c00 */
[----:B------:R-:W0:Y:S04]  /*0370*/  LDS.128 R4, [R3] ;  /* 0x0000000003047984 */ /* 0x000e280000000c00 */
[----:B------:R-:W1:Y:S04]  /*0380*/  LDS.128 R24, [UR5+0x40] ;  /* 0x00004005ff187984 */ /* 0x000e680008000c00 */
[----:B------:R-:W2:Y:S04]  /*0390*/  LDS.128 R28, [UR5+0x80] ;  /* 0x00008005ff1c7984 */ /* 0x000ea80008000c00 */
[----:B------:R-:W3:Y:S04]  /*03a0*/  LDS.128 R20, [UR5+0xc0] ;  /* 0x0000c005ff147984 */ /* 0x000ee80008000c00 */
[----:B------:R-:W4:Y:S04]  /*03b0*/  LDS.128 R8, [UR5+0x100] ;  /* 0x00010005ff087984 */ /* 0x000f280008000c00 */
[----:B------:R-:W5:Y:S04]  /*03c0*/  LDS.128 R12, [UR5+0x140] ;  /* 0x00014005ff0c7984 */ /* 0x000f680008000c00 */
[----:B------:R-:W5:Y:S04]  /*03d0*/  LDS.128 R52, [UR5+0x180] ;  /* 0x00018005ff347984 */ /* 0x000f680008000c00 */
[----:B------:R-:W5:Y:S04]  /*03e0*/  LDS.128 R56, [UR5+0x1c0] ;  /* 0x0001c005ff387984 */ /* 0x000f680008000c00 */
[----:B------:R-:W-:Y:S04]  /*03f0*/  LDS.128 R36, [UR5+0x10] ;  /* 0x00001005ff247984 */ /* 0x000fe80008000c00 */
[----:B------:R-:W-:Y:S01]  /*0400*/  LDS.128 R40, [UR5+0x50] ;  /* 0x00005005ff287984 */ /* 0x000fe20008000c00 */
[----:B0-----:R-:W-:-:S03]  /*0410*/  FFMA R16, R16, R4, R45 ;  /* 0x0000000410107223 */ /* 0x001fc6000000002d */
[----:B------:R-:W-:Y:S01]  /*0420*/  LDS.128 R48, [UR5+0xd0] ;  /* 0x0000d005ff307984 */ /* 0x000fe20008000c00 */
[----:B------:R-:W-:Y:S01]  /*0430*/  FFMA R17, R17, R5, R16 ;  /* 0x0000000511117223 */ /* 0x000fe20000000010 */
[----:B-1----:R-:W-:-:S03]  /*0440*/  FFMA R24, R4, R24, R47 ;  /* 0x0000001804187223 */ /* 0x002fc6000000002f */
[----:B------:R-:W-:Y:S01]  /*0450*/  FFMA R18, R18, R6, R17 ;  /* 0x0000000612127223 */ /* 0x000fe20000000011 */
[C---:B--2---:R-:W-:Y:S01]  /*0460*/  FFMA R28, R4.reuse, R28, R44 ;  /* 0x0000001c041c7223 */ /* 0x044fe2000000002c */
[----:B------:R-:W-:Y:S02]  /*0470*/  FFMA R25, R5, R25, R24 ;  /* 0x0000001905197223 */ /* 0x000fe40000000018 */
[----:B------:R-:W-:Y:S01]  /*0480*/  FFMA R65, R19, R7, R18 ;  /* 0x0000000713417223 */ /* 0x000fe20000000012 */
[----:B---3--:R-:W-:Y:S01]  /*0490*/  FFMA R20, R4, R20, R46 ;  /* 0x0000001404147223 */ /* 0x008fe2000000002e */
[----:B------:R-:W0:Y:S01]  /*04a0*/  LDS.128 R16, [R3+0x10] ;  /* 0x0000100003107984 */ /* 0x000e220000000c00 */
[C---:B------:R-:W-:Y:S01]  /*04b0*/  FFMA R29, R5.reuse, R29, R28 ;  /* 0x0000001d051d7223 */ /* 0x040fe2000000001c */
[C---:B------:R-:W-:Y:S01]  /*04c0*/  FFMA R26, R6.reuse, R26, R25 ;  /* 0x0000001a061a7223 */ /* 0x040fe20000000019 */
[----:B------:R-:W-:Y:S01]  /*04d0*/  FFMA R21, R5, R21, R20 ;  /* 0x0000001505157223 */ /* 0x000fe20000000014 */
[----:B------:R-:W1:Y:S01]  /*04e0*/  LDS.128 R44, [UR5+0x90] ;  /* 0x00009005ff2c7984 */ /* 0x000e620008000c00 */
[C---:B------:R-:W-:Y:S01]  /*04f0*/  FFMA R30, R6.reuse, R30, R29 ;  /* 0x0000001e061e7223 */ /* 0x040fe2000000001d */
[C---:B------:R-:W-:Y:S01]  /*0500*/  FFMA R67, R7.reuse, R27, R26 ;  /* 0x0000001b07437223 */ /* 0x040fe2000000001a */
[----:B------:R-:W-:Y:S01]  /*0510*/  FFMA R22, R6, R22, R21 ;  /* 0x0000001606167223 */ /* 0x000fe20000000015 */
[C---:B----4-:R-:W-:Y:S01]  /*0520*/  FFMA R8, R4.reuse, R8, R33 ;  /* 0x0000000804087223 */ /* 0x050fe20000000021 */
[C---:B------:R-:W-:Y:S01]  /*0530*/  FFMA R64, R7.reuse, R31, R30 ;  /* 0x0000001f07407223 */ /* 0x040fe2000000001e */
[C---:B-----5:R-:W-:Y:S01]  /*0540*/  FFMA R12, R4.reuse, R12, R35 ;  /* 0x0000000c040c7223 */ /* 0x060fe20000000023 */
[----:B------:R-:W-:Y:S01]  /*0550*/  FFMA R66, R7, R23, R22 ;  /* 0x0000001707427223 */ /* 0x000fe20000000016 */
[C---:B------:R-:W-:Y:S01]  /*0560*/  FFMA R52, R4.reuse, R52, R32 ;  /* 0x0000003404347223 */ /* 0x040fe20000000020 */
[----:B------:R-:W2:Y:S01]  /*0570*/  LDS.128 R20, [UR5+0x110] ;  /* 0x00011005ff147984 */ /* 0x000ea20008000c00 */
[----:B------:R-:W-:Y:S01]  /*0580*/  FFMA R56, R4, R56, R34 ;  /* 0x0000003804387223 */ /* 0x000fe20000000022 */
[C---:B------:R-:W-:Y:S01]  /*0590*/  FFMA R9, R5.reuse, R9, R8 ;  /* 0x0000000905097223 */ /* 0x040fe20000000008 */
[C---:B------:R-:W-:Y:S01]  /*05a0*/  FFMA R13, R5.reuse, R13, R12 ;  /* 0x0000000d050d7223 */ /* 0x040fe2000000000c */
[----:B------:R-:W3:Y:S01]  /*05b0*/  LDS.128 R24, [UR5+0x150] ;  /* 0x00015005ff187984 */ /* 0x000ee20008000c00 */
[C---:B------:R-:W-:Y:S01]  /*05c0*/  FFMA R53, R5.reuse, R53, R52 ;  /* 0x0000003505357223 */ /* 0x040fe20000000034 */
[----:B------:R-:W-:Y:S01]  /*05d0*/  FFMA R57, R5, R57, R56 ;  /* 0x0000003905397223 */ /* 0x000fe20000000038 */
[C---:B------:R-:W-:Y:S01]  /*05e0*/  FFMA R10, R6.reuse, R10, R9 ;  /* 0x0000000a060a7223 */ /* 0x040fe20000000009 */
[----:B------:R-:W4:Y:S01]  /*05f0*/  LDS.128 R28, [UR5+0x190] ;  /* 0x00019005ff1c7984 */ /* 0x000f220008000c00 */
[C---:B------:R-:W-:Y:S01]  /*0600*/  FFMA R14, R6.reuse, R14, R13 ;  /* 0x0000000e060e7223 */ /* 0x040fe2000000000d */
[C---:B------:R-:W-:Y:S01]  /*0610*/  FFMA R54, R6.reuse, R54, R53 ;  /* 0x0000003606367223 */ /* 0x040fe20000000035 */
[----:B------:R-:W-:Y:S01]  /*0620*/  FFMA R58, R6, R58, R57 ;  /* 0x0000003a063a7223 */ /* 0x000fe20000000039 */
[----:B------:R-:W5:Y:S01]  /*0630*/  LDS.128 R32, [UR5+0x1d0] ;  /* 0x0001d005ff207984 */ /* 0x000f620008000c00 */
[C---:B------:R-:W-:Y:S01]  /*0640*/  FFMA R53, R7.reuse, R11, R10 ;  /* 0x0000000b07357223 */ /* 0x040fe2000000000a */
[C---:B------:R-:W-:Y:S01]  /*0650*/  FFMA R57, R7.reuse, R15, R14 ;  /* 0x0000000f07397223 */ /* 0x040fe2000000000e */
[C---:B------:R-:W-:Y:S01]  /*0660*/  FFMA R55, R7.reuse, R55, R54 ;  /* 0x0000003707377223 */ /* 0x040fe20000000036 */
[----:B------:R-:W-:Y:S01]  /*0670*/  FFMA R59, R7, R59, R58 ;  /* 0x0000003b073b7223 */ /* 0x000fe2000000003a */
[----:B------:R-:W-:Y:S04]  /*0680*/  LDS.128 R8, [R3+0x20] ;  /* 0x0000200003087984 */ /* 0x000fe80000000c00 */
[----:B------:R-:W5:Y:S04]  /*0690*/  LDS.128 R4, [UR5+0x20] ;  /* 0x00002005ff047984 */ /* 0x000f680008000c00 */
[----:B------:R-:W5:Y:S01]  /*06a0*/  LDS.128 R12, [UR5+0x60] ;  /* 0x00006005ff0c7984 */ /* 0x000f620008000c00 */
[----:B0-----:R-:W-:Y:S01]  /*06b0*/  FFMA R36, R36, R16, R65 ;  /* 0x0000001024247223 */ /* 0x001fe20000000041 */
[C---:B------:R-:W-:Y:S01]  /*06c0*/  FFMA R40, R16.reuse, R40, R67 ;  /* 0x0000002810287223 */ /* 0x040fe20000000043 */
[----:B------:R-:W-:-:S02]  /*06d0*/  FFMA R48, R16, R48, R66 ;  /* 0x0000003010307223 */ /* 0x000fc40000000042 */
[----:B------:R-:W-:Y:S01]  /*06e0*/  FFMA R37, R37, R17, R36 ;  /* 0x0000001125257223 */ /* 0x000fe20000000024 */
[C---:B------:R-:W-:Y:S01]  /*06f0*/  FFMA R41, R17.reuse, R41, R40 ;  /* 0x0000002911297223 */ /* 0x040fe20000000028 */
[----:B-1----:R-:W-:Y:S01]  /*0700*/  FFMA R44, R16, R44, R64 ;  /* 0x0000002c102c7223 */ /* 0x002fe20000000040 */
[C---:B------:R-:W-:Y:S01]  /*0710*/  FFMA R49, R17.reuse, R49, R48 ;  /* 0x0000003111317223 */ /* 0x040fe20000000030 */
[----:B------:R-:W-:Y:S01]  /*0720*/  FFMA R38, R38, R18, R37 ;  /* 0x0000001226267223 */ /* 0x000fe20000000025 */
[C---:B------:R-:W-:Y:S01]  /*0730*/  FFMA R42, R18.reuse, R42, R41 ;  /* 0x0000002a122a7223 */ /* 0x040fe20000000029 */
[----:B------:R-:W-:Y:S01]  /*0740*/  FFMA R45, R17, R45, R44 ;  /* 0x0000002d112d7223 */ /* 0x000fe2000000002c */
[C---:B------:R-:W-:Y:S01]  /*0750*/  FFMA R50, R18.reuse, R50, R49 ;  /* 0x0000003212327223 */ /* 0x040fe20000000031 */
[----:B------:R-:W-:Y:S01]  /*0760*/  FFMA R65, R39, R19, R38 ;  /* 0x0000001327417223 */ /* 0x000fe20000000026 */
[C---:B------:R-:W-:Y:S01]  /*0770*/  FFMA R67, R19.reuse, R43, R42 ;  /* 0x0000002b13437223 */ /* 0x040fe2000000002a */
[----:B------:R-:W0:Y:S01]  /*0780*/  LDS.128 R36, [UR5+0xa0] ;  /* 0x0000a005ff247984 */ /* 0x000e220008000c00 */
[----:B------:R-:W-:Y:S01]  /*0790*/  FFMA R46, R18, R46, R45 ;  /* 0x0000002e122e7223 */ /* 0x000fe2000000002d */
[C---:B------:R-:W-:Y:S01]  /*07a0*/  FFMA R66, R19.reuse, R51, R50 ;  /* 0x0000003313427223 */ /* 0x040fe20000000032 */
[C---:B--2---:R-:W-:Y:S01]  /*07b0*/  FFMA R20, R16.reuse, R20, R53 ;  /* 0x0000001410147223 */ /* 0x044fe20000000035 */
[----:B------:R-:W1:Y:S01]  /*07c0*/  LDS.128 R40, [UR5+0xe0] ;  /* 0x0000e005ff287984 */ /* 0x000e620008000c00 */
[----:B------:R-:W-:Y:S01]  /*07d0*/  FFMA R64, R19, R47, R46 ;  /* 0x0000002f13407223 */ /* 0x000fe2000000002e */
[C---:B---3--:R-:W-:Y:S01]  /*07e0*/  FFMA R24, R16.reuse, R24, R57 ;  /* 0x0000001810187223 */ /* 0x048fe20000000039 */
[C---:B----4-:R-:W-:Y:S01]  /*07f0*/  FFMA R28, R16.reuse, R28, R55 ;  /* 0x0000001c101c7223 */ /* 0x050fe20000000037 */
[----:B------:R-:W2:Y:S01]  /*0800*/  LDS.128 R48, [UR5+0x1e0] ;  /* 0x0001e005ff307984 */ /* 0x000ea20008000c00 */
[C---:B------:R-:W-:Y:S01]  /*0810*/  FFMA R21, R17.reuse, R21, R20 ;  /* 0x0000001511157223 */ /* 0x040fe20000000014 */
[C---:B------:R-:W-:Y:S01]  /*0820*/  FFMA R25, R17.reuse, R25, R24 ;  /* 0x0000001911197223 */ /* 0x040fe20000000018 */
[----:B-----5:R-:W-:Y:S01]  /*0830*/  FFMA R32, R16, R32, R59 ;  /* 0x0000002010207223 */ /* 0x020fe2000000003b */
[----:B------:R-:W3:Y:S01]  /*0840*/  LDS.128 R52, [UR5+0x160] ;  /* 0x00016005ff347984 */ /* 0x000ee20008000c00 */
[C---:B------:R-:W-:Y:S01]  /*0850*/  FFMA R29, R17.reuse, R29, R28 ;  /* 0x0000001d111d7223 */ /* 0x040fe2000000001c */
[C---:B------:R-:W-:Y:S01]  /*0860*/  FFMA R22, R18.reuse, R22, R21 ;  /* 0x0000001612167223 */ /* 0x040fe20000000015 */
[----:B------:R-:W-:Y:S01]  /*0870*/  FFMA R33, R17, R33, R32 ;  /* 0x0000002111217223 */ /* 0x000fe20000000020 */
[----:B------:R-:W4:Y:S01]  /*0880*/  LDS.128 R56, [UR5+0x120] ;  /* 0x00012005ff387984 */ /* 0x000f220008000c00 */
[C---:B------:R-:W-:Y:S01]  /*0890*/  FFMA R26, R18.reuse, R26, R25 ;  /* 0x0000001a121a7223 */ /* 0x040fe20000000019 */
[C---:B------:R-:W-:Y:S01]  /*08a0*/  FFMA R30, R18.reuse, R30, R29 ;  /* 0x0000001e121e7223 */ /* 0x040fe2000000001d */
[----:B------:R-:W-:Y:S01]  /*08b0*/  FFMA R34, R18, R34, R33 ;  /* 0x0000002212227223 */ /* 0x000fe20000000021 */
[----:B------:R-:W5:Y:S01]  /*08c0*/  LDS.128 R44, [UR5+0x1a0] ;  /* 0x0001a005ff2c7984 */ /* 0x000f620008000c00 */
[----:B------:R-:W-:Y:S01]  /*08d0*/  FFMA R4, R4, R8, R65 ;  /* 0x0000000804047223 */ /* 0x000fe20000000041 */
[C---:B------:R-:W-:Y:S01]  /*08e0*/  FFMA R25, R19.reuse, R23, R22 ;  /* 0x0000001713197223 */ /* 0x040fe20000000016 */
[----:B------:R-:W-:Y:S01]  /*08f0*/  FFMA R35, R19, R35, R34 ;  /* 0x0000002313237223 */ /* 0x000fe20000000022 */
[----:B------:R-:W-:Y:S01]  /*0900*/  FFMA R12, R8, R12, R67 ;  /* 0x0000000c080c7223 */ /* 0x000fe20000000043 */
[----:B------:R-:W-:Y:S01]  /*0910*/  FFMA R5, R5, R9, R4 ;  /* 0x0000000905057223 */ /* 0x000fe20000000004 */
[C---:B------:R-:W-:Y:S01]  /*0920*/  FFMA R27, R19.reuse, R27, R26 ;  /* 0x0000001b131b7223 */ /* 0x040fe2000000001a */
[----:B------:R-:W-:Y:S01]  /*0930*/  FFMA R31, R19, R31, R30 ;  /* 0x0000001f131f7223 */ /* 0x000fe2000000001e */
[----:B------:R-:W-:Y:S01]  /*0940*/  FFMA R13, R9, R13, R12 ;  /* 0x0000000d090d7223 */ /* 0x000fe2000000000c */
[----:B------:R-:W-:Y:S01]  /*0950*/  FFMA R6, R6, R10, R5 ;  /* 0x0000000a06067223 */ /* 0x000fe20000000005 */
[----:B------:R-:W-:Y:S02]  /*0960*/  LDS.128 R16, [R3+0x30] ;  /* 0x0000300003107984 */ /* 0x000fe40000000c00 */
[----:B------:R-:W-:Y:S01]  /*0970*/  FFMA R14, R10, R14, R13 ;  /* 0x0000000e0a0e7223 */ /* 0x000fe2000000000d */
[----:B------:R-:W-:Y:S01]  /*0980*/  FFMA R65, R7, R11, R6 ;  /* 0x0000000b07417223 */ /* 0x000fe20000000006 */
[----:B------:R-:W5:Y:S02]  /*0990*/  LDS.128 R20, [UR5+0x30] ;  /* 0x00003005ff147984 */ /* 0x000f640008000c00 */
[----:B------:R-:W-:-:S02]  /*09a0*/  FFMA R67, R11, R15, R14 ;  /* 0x0000000f0b437223 */ /* 0x000fc4000000000e */
[----:B------:R-:W5:Y:S01]  /*09b0*/  LDS.128 R4, [UR5+0x70] ;  /* 0x00007005ff047984 */ /* 0x000f620008000c00 */
[----:B0-----:R-:W-:-:S03]  /*09c0*/  FFMA R36, R8, R36, R64 ;  /* 0x0000002408247223 */ /* 0x001fc60000000040 */
[----:B------:R-:W0:Y:S01]  /*09d0*/  LDS.128 R12, [UR5+0xb0] ;  /* 0x0000b005ff0c7984 */ /* 0x000e220008000c00 */
[----:B-1----:R-:W-:Y:S01]  /*09e0*/  FFMA R40, R8, R40, R66 ;  /* 0x0000002808287223 */ /* 0x002fe20000000042 */
[----:B------:R-:W-:-:S03]  /*09f0*/  FFMA R37, R9, R37, R36 ;  /* 0x0000002509257223 */ /* 0x000fc60000000024 */
[----:B------:R-:W-:Y:S01]  /*0a00*/  FFMA R41, R9, R41, R40 ;  /* 0x0000002909297223 */ /* 0x000fe20000000028 */
[----:B------:R-:W-:Y:S01]  /*0a10*/  FFMA R38, R10, R38, R37 ;  /* 0x000000260a267223 */ /* 0x000fe20000000025 */
[----:B--2---:R-:W-:Y:S02]  /*0a20*/  FFMA R48, R8, R48, R35 ;  /* 0x0000003008307223 */ /* 0x004fe40000000023 */
[----:B------:R-:W-:Y:S01]  /*0a30*/  FFMA R42, R10, R42, R41 ;  /* 0x0000002a0a2a7223 */ /* 0x000fe20000000029 */
[C---:B------:R-:W-:Y:S01]  /*0a40*/  FFMA R64, R11.reuse, R39, R38 ;  /* 0x000000270b407223 */ /* 0x040fe20000000026 */
[C---:B---3--:R-:W-:Y:S01]  /*0a50*/  FFMA R52, R8.reuse, R52, R27 ;  /* 0x0000003408347223 */ /* 0x048fe2000000001b */
[----:B------:R-:W1:Y:S01]  /*0a60*/  LDS.128 R32, [UR5+0x170] ;  /* 0x00017005ff207984 */ /* 0x000e620008000c00 */
[----:B------:R-:W-:Y:S01]  /*0a70*/  FFMA R66, R11, R43, R42 ;  /* 0x0000002b0b427223 */ /* 0x000fe2000000002a */
[C---:B----4-:R-:W-:Y:S01]  /*0a80*/  FFMA R56, R8.reuse, R56, R25 ;  /* 0x0000003808387223 */ /* 0x050fe20000000019 */
[C---:B------:R-:W-:Y:S01]  /*0a90*/  FFMA R53, R9.reuse, R53, R52 ;  /* 0x0000003509357223 */ /* 0x040fe20000000034 */
[----:B------:R-:W2:Y:S01]  /*0aa0*/  LDS.128 R24, [UR5+0xf0] ;  /* 0x0000f005ff187984 */ /* 0x000ea20008000c00 */
[----:B-----5:R-:W-:Y:S01]  /*0ab0*/  FFMA R44, R8, R44, R31 ;  /* 0x0000002c082c7223 */ /* 0x020fe2000000001f */
[C---:B------:R-:W-:Y:S01]  /*0ac0*/  FFMA R57, R9.reuse, R57, R56 ;  /* 0x0000003909397223 */ /* 0x040fe20000000038 */
[C---:B------:R-:W-:Y:S01]  /*0ad0*/  FFMA R49, R9.reuse, R49, R48 ;  /* 0x0000003109317223 */ /* 0x040fe20000000030 */
[----:B------:R-:W3:Y:S01]  /*0ae0*/  LDS.128 R28, [UR5+0x130] ;  /* 0x00013005ff1c7984 */ /* 0x000ee20008000c00 */
[----:B------:R-:W-:Y:S01]  /*0af0*/  FFMA R45, R9, R45, R44 ;  /* 0x0000002d092d7223 */ /* 0x000fe2000000002c */
[C---:B------:R-:W-:Y:S01]  /*0b00*/  FFMA R54, R10.reuse, R54, R53 ;  /* 0x000000360a367223 */ /* 0x040fe20000000035 */
[C---:B------:R-:W-:Y:S01]  /*0b10*/  FFMA R58, R10.reuse, R58, R57 ;  /* 0x0000003a0a3a7223 */ /* 0x040fe20000000039 */
[----:B------:R-:W4:Y:S01]  /*0b20*/  LDS.128 R36, [UR5+0x1b0] ;  /* 0x0001b005ff247984 */ /* 0x000f220008000c00 */
[C---:B------:R-:W-:Y:S01]  /*0b30*/  FFMA R46, R10.reuse, R46, R45 ;  /* 0x0000002e0a2e7223 */ /* 0x040fe2000000002d */
[----:B------:R-:W-:Y:S01]  /*0b40*/  FFMA R50, R10, R50, R49 ;  /* 0x000000320a327223 */ /* 0x000fe20000000031 */
[C---:B------:R-:W-:Y:S01]  /*0b50*/  FFMA R55, R11.reuse, R55, R54 ;  /* 0x000000370b377223 */ /* 0x040fe20000000036 */
[----:B------:R-:W5:Y:S01]  /*0b60*/  LDS.128 R40, [UR5+0x1f0] ;  /* 0x0001f005ff287984 */ /* 0x000f620008000c00 */
[C---:B------:R-:W-:Y:S01]  /*0b70*/  FFMA R59, R11.reuse, R59, R58 ;  /* 0x0000003b0b3b7223 */ /* 0x040fe2000000003a */
[C---:B------:R-:W-:Y:S01]  /*0b80*/  FFMA R9, R11.reuse, R47, R46 ;  /* 0x0000002f0b097223 */ /* 0x040fe2000000002e */
[----:B------:R-:W-:Y:S01]  /*0b90*/  FFMA R51, R11, R51, R50 ;  /* 0x000000330b337223 */ /* 0x000fe20000000032 */
[----:B------:R-:W-:Y:S01]  /*0ba0*/  FFMA R20, R20, R16, R65 ;  /* 0x0000001014147223 */ /* 0x000fe20000000041 */
[----:B------:R-:W-:-:S03]  /*0bb0*/  FFMA R4, R16, R4, R67 ;  /* 0x0000000410047223 */ /* 0x000fc60000000043 */
[----:B------:R-:W-:Y:S01]  /*0bc0*/  FFMA R21, R21, R17, R20 ;  /* 0x0000001115157223 */ /* 0x000fe20000000014 */
[----:B0-----:R-:W-:Y:S01]  /*0bd0*/  FFMA R12, R16, R12, R64 ;  /* 0x0000000c100c7223 */ /* 0x001fe20000000040 */
[C---:B------:R-:W-:Y:S02]  /*0be0*/  FFMA R5, R17.reuse, R5, R4 ;  /* 0x0000000511057223 */ /* 0x040fe40000000004 */
[----:B------:R-:W-:Y:S01]  /*0bf0*/  FFMA R22, R22, R18, R21 ;  /* 0x0000001216167223 */ /* 0x000fe20000000015 */
[----:B------:R-:W-:Y:S01]  /*0c00*/  FFMA R13, R17, R13, R12 ;  /* 0x0000000d110d7223 */ /* 0x000fe2000000000c */
[C---:B------:R-:W-:Y:S02]  /*0c10*/  FFMA R6, R18.reuse, R6, R5 ;  /* 0x0000000612067223 */ /* 0x040fe40000000005 */
[----:B------:R-:W-:Y:S01]  /*0c20*/  FFMA R45, R23, R19, R22 ;  /* 0x00000013172d7223 */ /* 0x000fe20000000016 */
[----:B------:R-:W-:Y:S01]  /*0c30*/  FFMA R14, R18, R14, R13 ;  /* 0x0000000e120e7223 */ /* 0x000fe2000000000d */
[----:B------:R-:W-:-:S03]  /*0c40*/  FFMA R47, R19, R7, R6 ;  /* 0x00000007132f7223 */ /* 0x000fc60000000006 */
[----:B------:R-:W-:Y:S01]  /*0c50*/  FFMA R44, R19, R15, R14 ;  /* 0x0000000f132c7223 */ /* 0x000fe2000000000e */
[C---:B-1----:R-:W-:Y:S01]  /*0c60*/  FFMA R32, R16.reuse, R32, R55 ;  /* 0x0000002010207223 */ /* 0x042fe20000000037 */
[----:B--2---:R-:W-:-:S03]  /*0c70*/  FFMA R24, R16, R24, R66 ;  /* 0x0000001810187223 */ /* 0x004fc60000000042 */
[C---:B------:R-:W-:Y:S01]  /*0c80*/  FFMA R33, R17.reuse, R33, R32 ;  /* 0x0000002111217223 */ /* 0x040fe20000000020 */
[----:B---3--:R-:W-:Y:S01]  /*0c90*/  FFMA R28, R16, R28, R59 ;  /* 0x0000001c101c7223 */ /* 0x008fe2000000003b */
[C---:B------:R-:W-:Y:S02]  /*0ca0*/  FFMA R25, R17.reuse, R25, R24 ;  /* 0x0000001911197223 */ /* 0x040fe40000000018 */
[----:B------:R-:W-:Y:S01]  /*0cb0*/  FFMA R34, R18, R34, R33 ;  /* 0x0000002212227223 */ /* 0x000fe20000000021 */
[----:B----4-:R-:W-:Y:S01]  /*0cc0*/  FFMA R36, R16, R36, R9 ;  /* 0x0000002410247223 */ /* 0x010fe20000000009 */
[----:B------:R-:W-:Y:S01]  /*0cd0*/  FFMA R29, R17, R29, R28 ;  /* 0x0000001d111d7223 */ /* 0x000fe2000000001c */
[----:B------:R-:W-:Y:S01]  /*0ce0*/  FFMA R26, R18, R26, R25 ;  /* 0x0000001a121a7223 */ /* 0x000fe20000000019 */
[----:B------:R-:W-:Y:S01]  /*0cf0*/  FFMA R35, R19, R35, R34 ;  /* 0x0000002313237223 */ /* 0x000fe20000000022 */
[----:B-----5:R-:W-:Y:S01]  /*0d00*/  FFMA R40, R16, R40, R51 ;  /* 0x0000002810287223 */ /* 0x020fe20000000033 */
[----:B------:R-:W-:Y:S01]  /*0d10*/  FFMA R37, R17, R37, R36 ;  /* 0x0000002511257223 */ /* 0x000fe20000000024 */
[C---:B------:R-:W-:Y:S01]  /*0d20*/  FFMA R30, R18.reuse, R30, R29 ;  /* 0x0000001e121e7223 */ /* 0x040fe2000000001d */
[----:B------:R-:W-:Y:S01]  /*0d30*/  FFMA R46, R19, R27, R26 ;  /* 0x0000001b132e7223 */ /* 0x000fe2000000001a */
[----:B------:R-:W-:Y:S01]  /*0d40*/  FFMA R41, R17, R41, R40 ;  /* 0x0000002911297223 */ /* 0x000fe20000000028 */
[----:B------:R-:W-:Y:S01]  /*0d50*/  FFMA R38, R18, R38, R37 ;  /* 0x0000002612267223 */ /* 0x000fe20000000025 */
[----:B------:R-:W-:-:S02]  /*0d60*/  FFMA R33, R19, R31, R30 ;  /* 0x0000001f13217223 */ /* 0x000fc4000000001e */
[----:B------:R-:W-:Y:S01]  /*0d70*/  FFMA R42, R18, R42, R41 ;  /* 0x0000002a122a7223 */ /* 0x000fe20000000029 */
[----:B------:R-:W-:-:S03]  /*0d80*/  FFMA R32, R19, R39, R38 ;  /* 0x0000002713207223 */ /* 0x000fc60000000026 */
[----:B------:R-:W-:Y:S01]  /*0d90*/  FFMA R34, R19, R43, R42 ;  /* 0x0000002b13227223 */ /* 0x000fe2000000002a */
[----:B------:R-:W-:Y:S06]  /*0da0*/  BRA.U UP0, `(.L_x_0) ;  /* 0xfffffff5001c7547 */ /* 0x000fec000b83ffff */
[----:B------:R-:W0:Y:S01]  /*0db0*/  LDC.64 R4, c[0x0][0x390] ;  /* 0x0000e400ff047b82 */ /* 0x000e220000000a00 */
[C---:B------:R-:W-:Y:S02]  /*0dc0*/  SHF.L.U32 R3, R0.reuse, 0x7, RZ ;  /* 0x0000000700037819 */ /* 0x040fe400000006ff */
[----:B------:R-:W-:Y:S02]  /*0dd0*/  SHF.L.U32 R0, R0, 0x4, RZ ;  /* 0x0000000400007819 */ /* 0x000fe400000006ff */
[----:B------:R-:W-:-:S04]  /*0de0*/  LOP3.LUT R3, R2, 0x7fffe000, R3, 0xf8, !PT ;  /* 0x7fffe00002037812 */ /* 0x000fc800078ef803 */
[----:B------:R-:W-:-:S05]  /*0df0*/  LOP3.LUT R3, R3, 0x3f0, R0, 0xf8, !PT ;  /* 0x000003f003037812 */ /* 0x000fca00078ef800 */
[----:B0-----:R-:W-:-:S05]  /*0e00*/  IMAD.WIDE.U32 R2, R3, 0x4, R4 ;  /* 0x0000000403027825 */ /* 0x001fca00078e0004 */
[----:B------:R-:W-:Y:S04]  /*0e10*/  STG.E desc[UR8][R2.64], R45 ;  /* 0x0000002d02007986 */ /* 0x000fe8000c101908 */
[----:B------:R-:W-:Y:S04]  /*0e20*/  STG.E desc[UR8][R2.64+0x1000], R47 ;  /* 0x0010002f02007986 */ /* 0x000fe8000c101908 */
[----:B------:R-:W-:Y:S04]  /*0e30*/  STG.E desc[UR8][R2.64+0x2000], R44 ;  /* 0x0020002c02007986 */ /* 0x000fe8000c101908 */
[----:B------:R-:W-:Y:S04]  /*0e40*/  STG.E desc[UR8][R2.64+0x3000], R46 ;  /* 0x0030002e02007986 */ /* 0x000fe8000c101908 */
[----:B------:R-:W-:Y:S04]  /*0e50*/  STG.E desc[UR8][R2.64+0x4000], R33 ;  /* 0x0040002102007986 */ /* 0x000fe8000c101908 */
[----:B------:R-:W-:Y:S04]  /*0e60*/  STG.E desc[UR8][R2.64+0x5000], R35 ;  /* 0x0050002302007986 */ /* 0x000fe8000c101908 */
[----:B------:R-:W-:Y:S04]  /*0e70*/  STG.E desc[UR8][R2.64+0x6000], R32 ;  /* 0x0060002002007986 */ /* 0x000fe8000c101908 */
[----:B------:R-:W-:Y:S01]  /*0e80*/  STG.E desc[UR8][R2.64+0x7000], R34 ;  /* 0x0070002202007986 */ /* 0x000fe2000c101908 */
[----:B------:R-:W-:Y:S05]  /*0e90*/  EXIT ;  /* 0x000000000000794d */ /* 0x000fea0003800000 */
.L_x_1:
[----:B------:R-:W-:-:S00]  /*0ea0*/  BRA `(.L_x_1) ;  /* 0xfffffffc00fc7947 */ /* 0x000fc0000383ffff */
[----:B------:R-:W-:-:S00]  /*0eb0*/  NOP ;  /* 0x0000000000007918 */ /* 0x000fc00000000000 */
        /* <DEDUP_REMOVED lines=12> */
.L_x_2:


//--------------------- .nv.shared.default_function_kernel0 --------------------------
	.section	.nv.shared.default_function_kernel0,"aw",@nobits
	.sectionflags	@""
	.align	4
.nv.shared.default_function_kernel0:
	.zero		2560


//--------------------- .nv.shared.reserved.0     --------------------------
	.section	.nv.shared.reserved.0,"aw",@nobits
	.weak		__nv_reservedSMEM_offset_0_alias
	.size		__nv_reservedSMEM_offset_0_alias, 0, 64
	.other		__nv_reservedSMEM_offset_0_alias,@"STO_CUDA_RESERVED_SHARED STV_DEFAULT"
__nv_reservedSMEM_offset_0_alias:
	.zero		0
	.zero		64


//--------------------- .nv.constant0.default_function_kernel0 --------------------------
	.section	.nv.constant0.default_function_kernel0,"a",@progbits
	.sectionflags	@""
	.align	4
.nv.constant0.default_function_kernel0:
	.zero		920


//--------------------- SYMBOLS --------------------------

	.type		.nv.reservedSmem.offset0,@object
	.size		.nv.reservedSmem.offset0,0x4
	.type		.nv.reservedSmem.cap,@object
	.size		.nv.reservedSmem.cap,0x4
